//
// Generated by NVIDIA NVVM Compiler
//
// Compiler Build ID: CL-36424714
// Cuda compilation tools, release 13.0, V13.0.88
// Based on NVVM 20.0.0
//

.version 9.0
.target sm_100
.address_size 64

	// .globl	_Z5log1DPfS_S_

.visible .entry _Z5log1DPfS_S_(
	.param .u64 .ptr .align 1 _Z5log1DPfS_S__param_0,
	.param .u64 .ptr .align 1 _Z5log1DPfS_S__param_1,
	.param .u64 .ptr .align 1 _Z5log1DPfS_S__param_2
)
{
	.reg .pred 	%p<5>;
	.reg .b32 	%r<9>;
	.reg .b32 	%f<25>;
	.reg .b64 	%rd<10>;

	ld.param.u64 	%rd1, [_Z5log1DPfS_S__param_0];
	ld.param.u64 	%rd2, [_Z5log1DPfS_S__param_1];
	ld.param.u64 	%rd3, [_Z5log1DPfS_S__param_2];
	cvta.to.global.u64 	%rd4, %rd3;
	mov.u32 	%r2, %ctaid.x;
	mov.u32 	%r3, %ntid.x;
	mov.u32 	%r4, %tid.x;
	mad.lo.s32 	%r1, %r2, %r3, %r4;
	cvt.rn.f32.s32 	%f1, %r1;
	ld.global.f32 	%f2, [%rd4];
	setp.leu.f32 	%p1, %f2, %f1;
	@%p1 bra 	$L__BB0_2;
	cvta.to.global.u64 	%rd5, %rd1;
	cvta.to.global.u64 	%rd6, %rd2;
	mul.wide.s32 	%rd7, %r1, 4;
	add.s64 	%rd8, %rd5, %rd7;
	ld.global.f32 	%f3, [%rd8];
	setp.lt.f32 	%p2, %f3, 0f00800000;
	mul.f32 	%f4, %f3, 0f4B000000;
	selp.f32 	%f5, %f4, %f3, %p2;
	selp.f32 	%f6, 0fC1B80000, 0f00000000, %p2;
	mov.b32 	%r5, %f5;
	add.s32 	%r6, %r5, -1059760811;
	and.b32  	%r7, %r6, -8388608;
	sub.s32 	%r8, %r5, %r7;
	mov.b32 	%f7, %r8;
	cvt.rn.f32.s32 	%f8, %r7;
	fma.rn.f32 	%f9, %f8, 0f34000000, %f6;
	add.f32 	%f10, %f7, 0fBF800000;
	fma.rn.f32 	%f11, %f10, 0fBE055027, 0f3E1039F6;
	fma.rn.f32 	%f12, %f11, %f10, 0fBDF8CDCC;
	fma.rn.f32 	%f13, %f12, %f10, 0f3E0F2955;
	fma.rn.f32 	%f14, %f13, %f10, 0fBE2AD8B9;
	fma.rn.f32 	%f15, %f14, %f10, 0f3E4CED0B;
	fma.rn.f32 	%f16, %f15, %f10, 0fBE7FFF22;
	fma.rn.f32 	%f17, %f16, %f10, 0f3EAAAA78;
	fma.rn.f32 	%f18, %f17, %f10, 0fBF000000;
	mul.f32 	%f19, %f10, %f18;
	fma.rn.f32 	%f20, %f19, %f10, %f10;
	fma.rn.f32 	%f21, %f9, 0f3F317218, %f20;
	setp.gt.u32 	%p3, %r5, 2139095039;
	fma.rn.f32 	%f22, %f5, 0f7F800000, 0f7F800000;
	selp.f32 	%f23, %f22, %f21, %p3;
	setp.eq.f32 	%p4, %f5, 0f00000000;
	selp.f32 	%f24, 0fFF800000, %f23, %p4;
	add.s64 	%rd9, %rd6, %rd7;
	st.global.f32 	[%rd9], %f24;
$L__BB0_2:
	ret;

}


// ===== COMPILED SASS (sm_100) =====

	.target	sm_100

	.elftype	@"ET_EXEC"


//--------------------- .note.nv.tkinfo           --------------------------
	.section	.note.nv.tkinfo,"",@"SHT_NOTE"
	.sectionflags	@"SHF_NOTE_NV_TKINFO"
	.tkinfo
        /*0018*/ 	.word	0x00000002
        /*0030*/ 	.string	""
        /*0030*/ 	.string	"ptxas"
        /*0030*/ 	.string	"Cuda compilation tools, release 13.0, V13.0.88"
        /*0030*/ 	.string	"Build cuda_13.0.r13.0/compiler.36424714_0"
        /*0030*/ 	.string	"-arch sm_100 -m 64 "



//--------------------- .note.nv.cuinfo           --------------------------
	.section	.note.nv.cuinfo,"",@"SHT_NOTE"
	.sectionflags	@"SHF_NOTE_NV_CUINFO"
        /*0018*/ 	.short	0x0002
        /*001a*/ 	.short	0x0064
        /*001c*/ 	.short	0x0082
	.zero		2


//--------------------- .nv.info                  --------------------------
	.section	.nv.info,"",@"SHT_CUDA_INFO"
	.align	4


	//----- nvinfo : EIATTR_REGCOUNT
	.align		4
        /*0000*/ 	.byte	0x04, 0x2f
        /*0002*/ 	.short	(.L_1 - .L_0)
	.align		4
.L_0:
        /*0004*/ 	.word	index@(_Z5log1DPfS_S_)
        /*0008*/ 	.word	0x0000000c


	//----- nvinfo : EIATTR_FRAME_SIZE
	.align		4
.L_1:
        /*000c*/ 	.byte	0x04, 0x11
        /*000e*/ 	.short	(.L_3 - .L_2)
	.align		4
.L_2:
        /*0010*/ 	.word	index@(_Z5log1DPfS_S_)
        /*0014*/ 	.word	0x00000000


	//----- nvinfo : EIATTR_MIN_STACK_SIZE
	.align		4
.L_3:
        /*0018*/ 	.byte	0x04, 0x12
        /*001a*/ 	.short	(.L_5 - .L_4)
	.align		4
.L_4:
        /*001c*/ 	.word	index@(_Z5log1DPfS_S_)
        /*0020*/ 	.word	0x00000000
.L_5:


//--------------------- .nv.compat                --------------------------
	.section	.nv.compat,"",@"SHT_CUDA_COMPAT_INFO"
	.align	4
        /*0000*/ 	.byte	0x02, 0x09, 0x00, 0x00, 0x02, 0x02, 0x01, 0x00, 0x02, 0x05, 0x05, 0x00, 0x03, 0x07, 0x01, 0x01
        /*0010*/ 	.byte	0x02, 0x03, 0x00, 0x00, 0x02, 0x06, 0x01, 0x00, 0x04, 0x0b, 0x08, 0x00, 0x01, 0x00, 0x00, 0x00
        /*0020*/ 	.byte	0x00, 0x00, 0x00, 0x00


//--------------------- .nv.info._Z5log1DPfS_S_   --------------------------
	.section	.nv.info._Z5log1DPfS_S_,"",@"SHT_CUDA_INFO"
	.sectionflags	@""
	.align	4


	//----- nvinfo : EIATTR_CUDA_API_VERSION
	.align		4
        /*0000*/ 	.byte	0x04, 0x37
        /*0002*/ 	.short	(.L_7 - .L_6)
.L_6:
        /*0004*/ 	.word	0x00000082


	//----- nvinfo : EIATTR_KPARAM_INFO
	.align		4
.L_7:
        /*0008*/ 	.byte	0x04, 0x17
        /*000a*/ 	.short	(.L_9 - .L_8)
.L_8:
        /*000c*/ 	.word	0x00000000
        /*0010*/ 	.short	0x0002
        /*0012*/ 	.short	0x0010
        /*0014*/ 	.byte	0x00, 0xf5, 0x21, 0x00


	//----- nvinfo : EIATTR_KPARAM_INFO
	.align		4
.L_9:
        /*0018*/ 	.byte	0x04, 0x17
        /*001a*/ 	.short	(.L_11 - .L_10)
.L_10:
        /*001c*/ 	.word	0x00000000
        /*0020*/ 	.short	0x0001
        /*0022*/ 	.short	0x0008
        /*0024*/ 	.byte	0x00, 0xf5, 0x21, 0x00


	//----- nvinfo : EIATTR_KPARAM_INFO
	.align		4
.L_11:
        /*0028*/ 	.byte	0x04, 0x17
        /*002a*/ 	.short	(.L_13 - .L_12)
.L_12:
        /*002c*/ 	.word	0x00000000
        /*0030*/ 	.short	0x0000
        /*0032*/ 	.short	0x0000
        /*0034*/ 	.byte	0x00, 0xf5, 0x21, 0x00


	//----- nvinfo : EIATTR_SPARSE_MMA_MASK
	.align		4
.L_13:
        /*0038*/ 	.byte	0x03, 0x50
        /*003a*/ 	.short	0x0000


	//----- nvinfo : EIATTR_MAXREG_COUNT
	.align		4
        /*003c*/ 	.byte	0x03, 0x1b
        /*003e*/ 	.short	0x00ff


	//----- nvinfo : EIATTR_MERCURY_ISA_VERSION
	.align		4
        /*0040*/ 	.byte	0x03, 0x5f
        /*0042*/ 	.short	0x0101


	//----- nvinfo : EIATTR_VRC_CTA_INIT_COUNT
	.align		4
        /*0044*/ 	.byte	0x02, 0x4a
	.zero		1
	.zero		1


	//----- nvinfo : EIATTR_EXIT_INSTR_OFFSETS
	.align		4
        /*0048*/ 	.byte	0x04, 0x1c
        /*004a*/ 	.short	(.L_15 - .L_14)


	//   ....[0]....
.L_14:
        /*004c*/ 	.word	0x000000a0


	//   ....[1]....
        /*0050*/ 	.word	0x000002b0


	//----- nvinfo : EIATTR_CBANK_PARAM_SIZE
	.align		4
.L_15:
        /*0054*/ 	.byte	0x03, 0x19
        /*0056*/ 	.short	0x0018


	//----- nvinfo : EIATTR_PARAM_CBANK
	.align		4
        /*0058*/ 	.byte	0x04, 0x0a
        /*005a*/ 	.short	(.L_17 - .L_16)
	.align		4
.L_16:
        /*005c*/ 	.word	index@(.nv.constant0._Z5log1DPfS_S_)
        /*0060*/ 	.short	0x0380
        /*0062*/ 	.short	0x0018


	//----- nvinfo : EIATTR_SW_WAR
	.align		4
.L_17:
        /*0064*/ 	.byte	0x04, 0x36
        /*0066*/ 	.short	(.L_19 - .L_18)
.L_18:
        /*0068*/ 	.word	0x00000008
.L_19:


//--------------------- .nv.callgraph             --------------------------
	.section	.nv.callgraph,"",@"SHT_CUDA_CALLGRAPH"
	.align	4
	.sectionentsize	8
	.align		4
        /*0000*/ 	.word	0x00000000
	.align		4
        /*0004*/ 	.word	0xffffffff
	.align		4
        /*0008*/ 	.word	0x00000000
	.align		4
        /*000c*/ 	.word	0xfffffffe
	.align		4
        /*0010*/ 	.word	0x00000000
	.align		4
        /*0014*/ 	.word	0xfffffffd
	.align		4
        /*0018*/ 	.word	0x00000000
	.align		4
        /*001c*/ 	.word	0xfffffffc


//--------------------- .text._Z5log1DPfS_S_      --------------------------
	.section	.text._Z5log1DPfS_S_,"ax",@progbits
	.align	128
        .global         _Z5log1DPfS_S_
        .type           _Z5log1DPfS_S_,@function
        .size           _Z5log1DPfS_S_,(.L_x_1 - _Z5log1DPfS_S_)
        .other          _Z5log1DPfS_S_,@"STO_CUDA_ENTRY STV_DEFAULT"
_Z5log1DPfS_S_:
.text._Z5log1DPfS_S_:
[----:B------:R-:W-:Y:S08]  /*0000*/  LDC R1, c[0x0][0x37c] ;  /* 0x0000df00ff017b82 */ /* 0x000ff00000000800 */
[----:B------:R-:W0:Y:S01]  /*0010*/  LDC.64 R2, c[0x0][0x390] ;  /* 0x0000e400ff027b82 */ /* 0x000e220000000a00 */
[----:B------:R-:W0:Y:S02]  /*0020*/  LDCU.64 UR4, c[0x0][0x358] ;  /* 0x00006b00ff0477ac */ /* 0x000e240008000a00 */
[----:B0-----:R-:W2:Y:S05]  /*0030*/  LDG.E R3, desc[UR4][R2.64] ;  /* 0x0000000402037981 */ /* 0x001eaa000c1e1900 */
[----:B------:R-:W0:Y:S01]  /*0040*/  S2UR UR6, SR_CTAID.X ;  /* 0x00000000000679c3 */ /* 0x000e220000002500 */
[----:B------:R-:W0:Y:S07]  /*0050*/  S2R R5, SR_TID.X ;  /* 0x0000000000057919 */ /* 0x000e2e0000002100 */
[----:B------:R-:W0:Y:S02]  /*0060*/  LDC R0, c[0x0][0x360] ;  /* 0x0000d800ff007b82 */ /* 0x000e240000000800 */
[----:B0-----:R-:W-:-:S05]  /*0070*/  IMAD R0, R0, UR6, R5 ;  /* 0x0000000600007c24 */ /* 0x001fca000f8e0205 */
[----:B------:R-:W-:-:S04]  /*0080*/  I2FP.F32.S32 R4, R0 ;  /* 0x0000000000047245 */ /* 0x000fc80000201400 */
[----:B--2---:R-:W-:-:S13]  /*0090*/  FSETP.GT.AND P0, PT, R3, R4, PT ;  /* 0x000000040300720b */ /* 0x004fda0003f04000 */
[----:B------:R-:W-:Y:S05]  /*00a0*/  @!P0 EXIT ;  /* 0x000000000000894d */ /* 0x000fea0003800000 */
[----:B------:R-:W0:Y:S02]  /*00b0*/  LDC.64 R2, c[0x0][0x380] ;  /* 0x0000e000ff027b82 */ /* 0x000e240000000a00 */
[----:B0-----:R-:W-:-:S05]  /*00c0*/  IMAD.WIDE R2, R0, 0x4, R2 ;  /* 0x0000000400027825 */ /* 0x001fca00078e0202 */
[----:B------:R0:W2:Y:S01]  /*00d0*/  LDG.E R4, desc[UR4][R2.64] ;  /* 0x0000000402047981 */ /* 0x0000a2000c1e1900 */
[----:B------:R-:W-:Y:S01]  /*00e0*/  HFMA2 R9, -RZ, RZ, 1.5048828125, 33.21875 ;  /* 0x3e055027ff097431 */ /* 0x000fe200000001ff */
[----:B0-----:R-:W0:Y:S02]  /*00f0*/  LDC.64 R2, c[0x0][0x388] ;  /* 0x0000e200ff027b82 */ /* 0x001e240000000a00 */
[----:B0-----:R-:W-:Y:S01]  /*0100*/  IMAD.WIDE R2, R0, 0x4, R2 ;  /* 0x0000000400027825 */ /* 0x001fe200078e0202 */
[----:B--2---:R-:W-:-:S13]  /*0110*/  FSETP.GEU.AND P0, PT, R4, 1.175494350822287508e-38, PT ;  /* 0x008000000400780b */ /* 0x004fda0003f0e000 */
[----:B------:R-:W-:-:S05]  /*0120*/  @!P0 FMUL R4, R4, 8388608 ;  /* 0x4b00000004048820 */ /* 0x000fca0000400000 */
[----:B------:R-:W-:-:S04]  /*0130*/  IADD3 R5, PT, PT, R4, -0x3f2aaaab, RZ ;  /* 0xc0d5555504057810 */ /* 0x000fc80007ffe0ff */
[----:B------:R-:W-:-:S04]  /*0140*/  LOP3.LUT R7, R5, 0xff800000, RZ, 0xc0, !PT ;  /* 0xff80000005077812 */ /* 0x000fc800078ec0ff */
[-C--:B------:R-:W-:Y:S02]  /*0150*/  IADD3 R5, PT, PT, R4, -R7.reuse, RZ ;  /* 0x8000000704057210 */ /* 0x080fe40007ffe0ff */
[----:B------:R-:W-:Y:S02]  /*0160*/  I2FP.F32.S32 R6, R7 ;  /* 0x0000000700067245 */ /* 0x000fe40000201400 */
[----:B------:R-:W-:Y:S01]  /*0170*/  MOV R7, 0x7f800000 ;  /* 0x7f80000000077802 */ /* 0x000fe20000000f00 */
[----:B------:R-:W-:-:S04]  /*0180*/  FADD R8, R5, -1 ;  /* 0xbf80000005087421 */ /* 0x000fc80000000000 */
[----:B------:R-:W-:-:S04]  /*0190*/  FFMA R5, R8, -R9, 0.14084610342979431152 ;  /* 0x3e1039f608057423 */ /* 0x000fc80000000809 */
[----:B------:R-:W-:-:S04]  /*01a0*/  FFMA R5, R8, R5, -0.12148627638816833496 ;  /* 0xbdf8cdcc08057423 */ /* 0x000fc80000000005 */
[----:B------:R-:W-:-:S04]  /*01b0*/  FFMA R5, R8, R5, 0.13980610668659210205 ;  /* 0x3e0f295508057423 */ /* 0x000fc80000000005 */
[----:B------:R-:W-:-:S04]  /*01c0*/  FFMA R5, R8, R5, -0.16684235632419586182 ;  /* 0xbe2ad8b908057423 */ /* 0x000fc80000000005 */
[----:B------:R-:W-:-:S04]  /*01d0*/  FFMA R5, R8, R5, 0.20012299716472625732 ;  /* 0x3e4ced0b08057423 */ /* 0x000fc80000000005 */
[----:B------:R-:W-:-:S04]  /*01e0*/  FFMA R5, R8, R5, -0.24999669194221496582 ;  /* 0xbe7fff2208057423 */ /* 0x000fc80000000005 */
[----:B------:R-:W-:-:S04]  /*01f0*/  FFMA R5, R8, R5, 0.33333182334899902344 ;  /* 0x3eaaaa7808057423 */ /* 0x000fc80000000005 */
[----:B------:R-:W-:Y:S01]  /*0200*/  FFMA R9, R8, R5, -0.5 ;  /* 0xbf00000008097423 */ /* 0x000fe20000000005 */
[----:B------:R-:W-:Y:S02]  /*0210*/  FSEL R5, RZ, -23, P0 ;  /* 0xc1b80000ff057808 */ /* 0x000fe40000000000 */
[----:B------:R-:W-:Y:S01]  /*0220*/  ISETP.GT.U32.AND P0, PT, R4, 0x7f7fffff, PT ;  /* 0x7f7fffff0400780c */ /* 0x000fe20003f04070 */
[----:B------:R-:W-:Y:S02]  /*0230*/  FMUL R9, R8, R9 ;  /* 0x0000000908097220 */ /* 0x000fe40000400000 */
[----:B------:R-:W-:Y:S02]  /*0240*/  FFMA R5, R6, 1.1920928955078125e-07, R5 ;  /* 0x3400000006057823 */ /* 0x000fe40000000005 */
[----:B------:R-:W-:-:S04]  /*0250*/  FFMA R8, R8, R9, R8 ;  /* 0x0000000908087223 */ /* 0x000fc80000000008 */
[----:B------:R-:W-:-:S04]  /*0260*/  FFMA R5, R5, 0.69314718246459960938, R8 ;  /* 0x3f31721805057823 */ /* 0x000fc80000000008 */
[C---:B------:R-:W-:Y:S01]  /*0270*/  @P0 FFMA R5, R4.reuse, R7, +INF ;  /* 0x7f80000004050423 */ /* 0x040fe20000000007 */
[----:B------:R-:W-:-:S04]  /*0280*/  FSETP.NEU.AND P0, PT, R4, RZ, PT ;  /* 0x000000ff0400720b */ /* 0x000fc80003f0d000 */
[----:B------:R-:W-:-:S05]  /*0290*/  FSEL R5, R5, -INF , P0 ;  /* 0xff80000005057808 */ /* 0x000fca0000000000 */
[----:B------:R-:W-:Y:S01]  /*02a0*/  STG.E desc[UR4][R2.64], R5 ;  /* 0x0000000502007986 */ /* 0x000fe2000c101904 */
[----:B------:R-:W-:Y:S05]  /*02b0*/  EXIT ;  /* 0x000000000000794d */ /* 0x000fea0003800000 */
.L_x_0:
[----:B------:R-:W-:-:S00]  /*02c0*/  BRA `(.L_x_0) ;  /* 0xfffffffc00fc7947 */ /* 0x000fc0000383ffff */
[----:B------:R-:W-:-:S00]  /*02d0*/  NOP ;  /* 0x0000000000007918 */ /* 0x000fc00000000000 */
        /* <DEDUP_REMOVED lines=10> */
.L_x_1:


//--------------------- .nv.shared.reserved.0     --------------------------
	.section	.nv.shared.reserved.0,"aw",@nobits
	.weak		__nv_reservedSMEM_offset_0_alias
	.size		__nv_reservedSMEM_offset_0_alias, 0, 64
	.other		__nv_reservedSMEM_offset_0_alias,@"STO_CUDA_RESERVED_SHARED STV_DEFAULT"
__nv_reservedSMEM_offset_0_alias:
	.zero		0
	.zero		64


//--------------------- .nv.constant0._Z5log1DPfS_S_ --------------------------
	.section	.nv.constant0._Z5log1DPfS_S_,"a",@progbits
	.sectionflags	@""
	.align	4
.nv.constant0._Z5log1DPfS_S_:
	.zero		920


//--------------------- SYMBOLS --------------------------

	.type		.nv.reservedSmem.offset0,@object
	.size		.nv.reservedSmem.offset0,0x4
